	.headerflags	@"EF_CUDA_TEXMODE_UNIFIED EF_CUDA_64BIT_ADDRESS EF_CUDA_ACCELERATORS EF_CUDA_SM90 EF_CUDA_VIRTUAL_SM(EF_CUDA_SM90)"
	.elftype	@"ET_EXEC"


//--------------------- .nv.info                  --------------------------
	.section	.nv.info,"",@"SHT_CUDA_INFO"
	.align	4


	//----- nvinfo : EIATTR_REGCOUNT
	.align		4
        /*0000*/ 	.byte	0x04, 0x2f
        /*0002*/ 	.short	(.L_1 - .L_0)
	.align		4
.L_0:
        /*0004*/ 	.word	index@(triton_poi_fused_add_convolution_mul_13)
        /*0008*/ 	.word	0x0000000e


	//----- nvinfo : EIATTR_MIN_STACK_SIZE
	.align		4
.L_1:
        /*000c*/ 	.byte	0x04, 0x12
        /*000e*/ 	.short	(.L_3 - .L_2)
	.align		4
.L_2:
        /*0010*/ 	.word	index@(triton_poi_fused_add_convolution_mul_13)
        /*0014*/ 	.word	0x00000000


	//----- nvinfo : EIATTR_FRAME_SIZE
	.align		4
.L_3:
        /*0018*/ 	.byte	0x04, 0x11
        /*001a*/ 	.short	(.L_5 - .L_4)
	.align		4
.L_4:
        /*001c*/ 	.word	index@(triton_poi_fused_add_convolution_mul_13)
        /*0020*/ 	.word	0x00000000


	//----- nvinfo : EIATTR_MIN_STACK_SIZE
	.align		4
.L_5:
        /*0024*/ 	.byte	0x04, 0x12
        /*0026*/ 	.short	(.L_7 - .L_6)
	.align		4
.L_6:
        /*0028*/ 	.word	index@(triton_poi_fused_add_convolution_mul_13)
        /*002c*/ 	.word	0x00000000
.L_7:


//--------------------- .nv.info.triton_poi_fused_add_convolution_mul_13 --------------------------
	.section	.nv.info.triton_poi_fused_add_convolution_mul_13,"",@"SHT_CUDA_INFO"
	.sectionflags	@""
	.align	4


	//----- nvinfo : EIATTR_CUDA_API_VERSION
	.align		4
        /*0000*/ 	.byte	0x04, 0x37
        /*0002*/ 	.short	(.L_9 - .L_8)
.L_8:
        /*0004*/ 	.word	0x0000007c


	//----- nvinfo : EIATTR_KPARAM_INFO
	.align		4
.L_9:
        /*0008*/ 	.byte	0x04, 0x17
        /*000a*/ 	.short	(.L_11 - .L_10)
.L_10:
        /*000c*/ 	.word	0x00000000
        /*0010*/ 	.short	0x0003
        /*0012*/ 	.short	0x0018
        /*0014*/ 	.byte	0x00, 0xf0, 0x11, 0x00


	//----- nvinfo : EIATTR_KPARAM_INFO
	.align		4
.L_11:
        /*0018*/ 	.byte	0x04, 0x17
        /*001a*/ 	.short	(.L_13 - .L_12)
.L_12:
        /*001c*/ 	.word	0x00000000
        /*0020*/ 	.short	0x0002
        /*0022*/ 	.short	0x0010
        /*0024*/ 	.byte	0x00, 0xf4, 0x21, 0x00


	//----- nvinfo : EIATTR_KPARAM_INFO
	.align		4
.L_13:
        /*0028*/ 	.byte	0x04, 0x17
        /*002a*/ 	.short	(.L_15 - .L_14)
.L_14:
        /*002c*/ 	.word	0x00000000
        /*0030*/ 	.short	0x0001
        /*0032*/ 	.short	0x0008
        /*0034*/ 	.byte	0x00, 0xf4, 0x21, 0x00


	//----- nvinfo : EIATTR_KPARAM_INFO
	.align		4
.L_15:
        /*0038*/ 	.byte	0x04, 0x17
        /*003a*/ 	.short	(.L_17 - .L_16)
.L_16:
        /*003c*/ 	.word	0x00000000
        /*0040*/ 	.short	0x0000
        /*0042*/ 	.short	0x0000
        /*0044*/ 	.byte	0x00, 0xf4, 0x21, 0x00


	//----- nvinfo : EIATTR_SPARSE_MMA_MASK
	.align		4
.L_17:
        /*0048*/ 	.byte	0x03, 0x50
        /*004a*/ 	.short	0x0000


	//----- nvinfo : EIATTR_MAXREG_COUNT
	.align		4
        /*004c*/ 	.byte	0x03, 0x1b
        /*004e*/ 	.short	0x00ff


	//----- nvinfo : EIATTR_EXIT_INSTR_OFFSETS
	.align		4
        /*0050*/ 	.byte	0x04, 0x1c
        /*0052*/ 	.short	(.L_19 - .L_18)


	//   ....[0]....
.L_18:
        /*0054*/ 	.word	0x000001c0


	//----- nvinfo : EIATTR_REQNTID
	.align		4
.L_19:
        /*0058*/ 	.byte	0x04, 0x10
        /*005a*/ 	.short	(.L_21 - .L_20)
.L_20:
        /*005c*/ 	.word	0x00000100
        /*0060*/ 	.word	0x00000001
        /*0064*/ 	.word	0x00000001


	//----- nvinfo : EIATTR_CBANK_PARAM_SIZE
	.align		4
.L_21:
        /*0068*/ 	.byte	0x03, 0x19
        /*006a*/ 	.short	0x001c


	//----- nvinfo : EIATTR_PARAM_CBANK
	.align		4
        /*006c*/ 	.byte	0x04, 0x0a
        /*006e*/ 	.short	(.L_23 - .L_22)
	.align		4
.L_22:
        /*0070*/ 	.word	index@(.nv.constant0.triton_poi_fused_add_convolution_mul_13)
        /*0074*/ 	.short	0x0210
        /*0076*/ 	.short	0x001c


	//----- nvinfo : EIATTR_SW_WAR
	.align		4
.L_23:
        /*0078*/ 	.byte	0x04, 0x36
        /*007a*/ 	.short	(.L_25 - .L_24)
.L_24:
        /*007c*/ 	.word	0x00000008
.L_25:


//--------------------- .nv.callgraph             --------------------------
	.section	.nv.callgraph,"",@"SHT_CUDA_CALLGRAPH"
	.align	4
	.sectionentsize	8
	.align		4
        /*0000*/ 	.word	0x00000000
	.align		4
        /*0004*/ 	.word	0xffffffff
	.align		4
        /*0008*/ 	.word	0x00000000
	.align		4
        /*000c*/ 	.word	0xfffffffe
	.align		4
        /*0010*/ 	.word	0x00000000
	.align		4
        /*0014*/ 	.word	0xfffffffd
	.align		4
        /*0018*/ 	.word	0x00000000
	.align		4
        /*001c*/ 	.word	0xfffffffc


//--------------------- .text.triton_poi_fused_add_convolution_mul_13 --------------------------
	.section	.text.triton_poi_fused_add_convolution_mul_13,"ax",@progbits
	.align	128
        .global         triton_poi_fused_add_convolution_mul_13
        .type           triton_poi_fused_add_convolution_mul_13,@function
        .size           triton_poi_fused_add_convolution_mul_13,(.L_x_1 - triton_poi_fused_add_convolution_mul_13)
        .other          triton_poi_fused_add_convolution_mul_13,@"STO_CUDA_ENTRY STV_DEFAULT"
triton_poi_fused_add_convolution_mul_13:
.text.triton_poi_fused_add_convolution_mul_13:
[----:B------:R-:W-:Y:S01]  /*0000*/  LDC R1, c[0x0][0x28] ;  /* 0x00000a00ff017b82 */ /* 0x000fe20000000800 */
[----:B------:R-:W1:Y:S07]  /*0010*/  S2R R0, SR_TID.X ;  /* 0x0000000000007919 */ /* 0x000e6e0000002100 */
[----:B------:R-:W2:Y:S01]  /*0020*/  LDC.64 R6, c[0x0][0x220] ;  /* 0x00008800ff067b82 */ /* 0x000ea20000000a00 */
[----:B------:R-:W-:Y:S01]  /*0030*/  ULDC.64 UR4, c[0x0][0x208] ;  /* 0x0000820000047ab9 */ /* 0x000fe20000000a00 */
[----:B------:R-:W3:Y:S06]  /*0040*/  S2R R9, SR_CTAID.X ;  /* 0x0000000000097919 */ /* 0x000eec0000002500 */
[----:B------:R-:W4:Y:S08]  /*0050*/  LDC.64 R4, c[0x0][0x210] ;  /* 0x00008400ff047b82 */ /* 0x000f300000000a00 */
[----:B------:R-:W5:Y:S01]  /*0060*/  LDC.64 R2, c[0x0][0x218] ;  /* 0x00008600ff027b82 */ /* 0x000f620000000a00 */
[----:B-1----:R-:W-:-:S02]  /*0070*/  SHF.L.U32 R0, R0, 0x1, RZ ;  /* 0x0000000100007819 */ /* 0x002fc400000006ff */
[----:B---3--:R-:W-:Y:S02]  /*0080*/  SHF.R.S32.HI R8, RZ, 0x16, R9 ;  /* 0x00000016ff087819 */ /* 0x008fe40000011409 */
[----:B------:R-:W-:Y:S02]  /*0090*/  LOP3.LUT R0, R0, 0x1fe, RZ, 0xc0, !PT ;  /* 0x000001fe00007812 */ /* 0x000fe400078ec0ff */
[----:B------:R-:W-:Y:S02]  /*00a0*/  SGXT R8, R8, 0x1 ;  /* 0x000000010808781a */ /* 0x000fe40000000200 */
[----:B------:R-:W-:-:S04]  /*00b0*/  LEA R9, R9, R0, 0x9 ;  /* 0x0000000009097211 */ /* 0x000fc800078e48ff */
[----:B------:R-:W-:Y:S01]  /*00c0*/  LEA.HI R8, R8, R9, RZ, 0xc ;  /* 0x0000000908087211 */ /* 0x000fe200078f60ff */
[----:B----4-:R-:W-:-:S03]  /*00d0*/  IMAD.WIDE R4, R9, 0x4, R4 ;  /* 0x0000000409047825 */ /* 0x010fc600078e0204 */
[----:B------:R-:W-:Y:S01]  /*00e0*/  SHF.R.S32.HI R8, RZ, 0xc, R8 ;  /* 0x0000000cff087819 */ /* 0x000fe20000011408 */
[----:B-----5:R-:W-:-:S03]  /*00f0*/  IMAD.WIDE R2, R9, 0x4, R2 ;  /* 0x0000000409027825 */ /* 0x020fc600078e0202 */
[----:B------:R-:W-:-:S03]  /*0100*/  LEA.HI R0, R8, R8, RZ, 0x6 ;  /* 0x0000000808007211 */ /* 0x000fc600078f30ff */
[----:B------:R-:W3:Y:S01]  /*0110*/  LDG.E.64 R2, desc[UR4][R2.64] ;  /* 0x0000000402027981 */ /* 0x000ee2000c1e1b00 */
[----:B------:R-:W-:-:S04]  /*0120*/  LOP3.LUT R11, R0, 0xffffffc0, RZ, 0xc0, !PT ;  /* 0xffffffc0000b7812 */ /* 0x000fc800078ec0ff */
[----:B------:R-:W-:Y:S02]  /*0130*/  IADD3 R11, R8, -R11, RZ ;  /* 0x8000000b080b7210 */ /* 0x000fe40007ffe0ff */
[----:B------:R-:W4:Y:S03]  /*0140*/  LDG.E.64 R8, desc[UR4][R4.64] ;  /* 0x0000000404087981 */ /* 0x000f26000c1e1b00 */
[----:B--2---:R-:W-:-:S06]  /*0150*/  IMAD.WIDE R6, R11, 0x4, R6 ;  /* 0x000000040b067825 */ /* 0x004fcc00078e0206 */
[----:B------:R-:W4:Y:S02]  /*0160*/  LDG.E.EL R6, desc[UR4][R6.64] ;  /* 0x0000000406067981 */ /* 0x000f24000c2e1900 */
[--C-:B----4-:R-:W-:Y:S01]  /*0170*/  FADD R11, R8, R6.reuse ;  /* 0x00000006080b7221 */ /* 0x110fe20000000000 */
[----:B------:R-:W-:-:S03]  /*0180*/  FADD R0, R9, R6 ;  /* 0x0000000609007221 */ /* 0x000fc60000000000 */
[----:B---3--:R-:W-:Y:S01]  /*0190*/  FADD R8, R2, R11 ;  /* 0x0000000b02087221 */ /* 0x008fe20000000000 */
[----:B------:R-:W-:-:S05]  /*01a0*/  FADD R9, R3, R0 ;  /* 0x0000000003097221 */ /* 0x000fca0000000000 */
[----:B------:R-:W-:Y:S01]  /*01b0*/  STG.E.64 desc[UR4][R4.64], R8 ;  /* 0x0000000804007986 */ /* 0x000fe2000c101b04 */
[----:B------:R-:W-:Y:S05]  /*01c0*/  EXIT ;  /* 0x000000000000794d */ /* 0x000fea0003800000 */
.L_x_0:
[----:B------:R-:W-:-:S00]  /*01d0*/  BRA `(.L_x_0) ;  /* 0xfffffffc00fc7947 */ /* 0x000fc0000383ffff */
[----:B------:R-:W-:-:S00]  /*01e0*/  NOP ;  /* 0x0000000000007918 */ /* 0x000fc00000000000 */
        /* <DEDUP_REMOVED lines=9> */
.L_x_1:


//--------------------- .nv.constant0.triton_poi_fused_add_convolution_mul_13 --------------------------
	.section	.nv.constant0.triton_poi_fused_add_convolution_mul_13,"a",@progbits
	.sectionflags	@""
	.align	4
.nv.constant0.triton_poi_fused_add_convolution_mul_13:
	.zero		556
